//
// Generated by NVIDIA NVVM Compiler
//
// Compiler Build ID: CL-36424714
// Cuda compilation tools, release 13.0, V13.0.88
// Based on NVVM 20.0.0
//

.version 9.0
.target sm_100
.address_size 64

	// .globl	_Z10sum_matrixPPiii

.visible .entry _Z10sum_matrixPPiii(
	.param .u64 .ptr .align 1 _Z10sum_matrixPPiii_param_0,
	.param .u32 _Z10sum_matrixPPiii_param_1,
	.param .u32 _Z10sum_matrixPPiii_param_2
)
{
	.reg .pred 	%p<4>;
	.reg .b32 	%r<12>;
	.reg .b64 	%rd<9>;

	ld.param.u64 	%rd1, [_Z10sum_matrixPPiii_param_0];
	ld.param.u32 	%r3, [_Z10sum_matrixPPiii_param_1];
	ld.param.u32 	%r4, [_Z10sum_matrixPPiii_param_2];
	mov.u32 	%r5, %tid.x;
	mov.u32 	%r6, %ctaid.x;
	mov.u32 	%r7, %ntid.x;
	mad.lo.s32 	%r1, %r6, %r7, %r5;
	mov.u32 	%r8, %tid.y;
	mov.u32 	%r9, %ctaid.y;
	mov.u32 	%r10, %ntid.y;
	mad.lo.s32 	%r2, %r9, %r10, %r8;
	setp.ge.s32 	%p1, %r2, %r3;
	setp.ge.s32 	%p2, %r1, %r4;
	or.pred  	%p3, %p1, %p2;
	@%p3 bra 	$L__BB0_2;
	cvta.to.global.u64 	%rd2, %rd1;
	mul.wide.u32 	%rd3, %r2, 8;
	add.s64 	%rd4, %rd2, %rd3;
	ld.global.u64 	%rd5, [%rd4];
	cvta.to.global.u64 	%rd6, %rd5;
	mul.wide.s32 	%rd7, %r1, 4;
	add.s64 	%rd8, %rd6, %rd7;
	mov.b32 	%r11, -9;
	st.global.u32 	[%rd8], %r11;
$L__BB0_2:
	ret;

}


// ===== COMPILED SASS (sm_100) =====

	.target	sm_100

	.elftype	@"ET_EXEC"


//--------------------- .note.nv.tkinfo           --------------------------
	.section	.note.nv.tkinfo,"",@"SHT_NOTE"
	.sectionflags	@"SHF_NOTE_NV_TKINFO"
	.tkinfo
        /*0018*/ 	.word	0x00000002
        /*0030*/ 	.string	""
        /*0030*/ 	.string	"ptxas"
        /*0030*/ 	.string	"Cuda compilation tools, release 13.0, V13.0.88"
        /*0030*/ 	.string	"Build cuda_13.0.r13.0/compiler.36424714_0"
        /*0030*/ 	.string	"-arch sm_100 -m 64 "



//--------------------- .note.nv.cuinfo           --------------------------
	.section	.note.nv.cuinfo,"",@"SHT_NOTE"
	.sectionflags	@"SHF_NOTE_NV_CUINFO"
        /*0018*/ 	.short	0x0002
        /*001a*/ 	.short	0x0064
        /*001c*/ 	.short	0x0082
	.zero		2


//--------------------- .nv.info                  --------------------------
	.section	.nv.info,"",@"SHT_CUDA_INFO"
	.align	4


	//----- nvinfo : EIATTR_REGCOUNT
	.align		4
        /*0000*/ 	.byte	0x04, 0x2f
        /*0002*/ 	.short	(.L_1 - .L_0)
	.align		4
.L_0:
        /*0004*/ 	.word	index@(_Z10sum_matrixPPiii)
        /*0008*/ 	.word	0x0000000a


	//----- nvinfo : EIATTR_FRAME_SIZE
	.align		4
.L_1:
        /*000c*/ 	.byte	0x04, 0x11
        /*000e*/ 	.short	(.L_3 - .L_2)
	.align		4
.L_2:
        /*0010*/ 	.word	index@(_Z10sum_matrixPPiii)
        /*0014*/ 	.word	0x00000000


	//----- nvinfo : EIATTR_MIN_STACK_SIZE
	.align		4
.L_3:
        /*0018*/ 	.byte	0x04, 0x12
        /*001a*/ 	.short	(.L_5 - .L_4)
	.align		4
.L_4:
        /*001c*/ 	.word	index@(_Z10sum_matrixPPiii)
        /*0020*/ 	.word	0x00000000
.L_5:


//--------------------- .nv.compat                --------------------------
	.section	.nv.compat,"",@"SHT_CUDA_COMPAT_INFO"
	.align	4
        /*0000*/ 	.byte	0x02, 0x09, 0x00, 0x00, 0x02, 0x02, 0x01, 0x00, 0x02, 0x05, 0x05, 0x00, 0x03, 0x07, 0x01, 0x01
        /*0010*/ 	.byte	0x02, 0x03, 0x00, 0x00, 0x02, 0x06, 0x01, 0x00, 0x04, 0x0b, 0x08, 0x00, 0x09, 0x00, 0x00, 0x00
        /*0020*/ 	.byte	0x00, 0x00, 0x00, 0x00


//--------------------- .nv.info._Z10sum_matrixPPiii --------------------------
	.section	.nv.info._Z10sum_matrixPPiii,"",@"SHT_CUDA_INFO"
	.sectionflags	@""
	.align	4


	//----- nvinfo : EIATTR_CUDA_API_VERSION
	.align		4
        /*0000*/ 	.byte	0x04, 0x37
        /*0002*/ 	.short	(.L_7 - .L_6)
.L_6:
        /*0004*/ 	.word	0x00000082


	//----- nvinfo : EIATTR_KPARAM_INFO
	.align		4
.L_7:
        /*0008*/ 	.byte	0x04, 0x17
        /*000a*/ 	.short	(.L_9 - .L_8)
.L_8:
        /*000c*/ 	.word	0x00000000
        /*0010*/ 	.short	0x0002
        /*0012*/ 	.short	0x000c
        /*0014*/ 	.byte	0x00, 0xf0, 0x11, 0x00


	//----- nvinfo : EIATTR_KPARAM_INFO
	.align		4
.L_9:
        /*0018*/ 	.byte	0x04, 0x17
        /*001a*/ 	.short	(.L_11 - .L_10)
.L_10:
        /*001c*/ 	.word	0x00000000
        /*0020*/ 	.short	0x0001
        /*0022*/ 	.short	0x0008
        /*0024*/ 	.byte	0x00, 0xf0, 0x11, 0x00


	//----- nvinfo : EIATTR_KPARAM_INFO
	.align		4
.L_11:
        /*0028*/ 	.byte	0x04, 0x17
        /*002a*/ 	.short	(.L_13 - .L_12)
.L_12:
        /*002c*/ 	.word	0x00000000
        /*0030*/ 	.short	0x0000
        /*0032*/ 	.short	0x0000
        /*0034*/ 	.byte	0x00, 0xf5, 0x21, 0x00


	//----- nvinfo : EIATTR_SPARSE_MMA_MASK
	.align		4
.L_13:
        /*0038*/ 	.byte	0x03, 0x50
        /*003a*/ 	.short	0x0000


	//----- nvinfo : EIATTR_MAXREG_COUNT
	.align		4
        /*003c*/ 	.byte	0x03, 0x1b
        /*003e*/ 	.short	0x00ff


	//----- nvinfo : EIATTR_MERCURY_ISA_VERSION
	.align		4
        /*0040*/ 	.byte	0x03, 0x5f
        /*0042*/ 	.short	0x0101


	//----- nvinfo : EIATTR_VRC_CTA_INIT_COUNT
	.align		4
        /*0044*/ 	.byte	0x02, 0x4a
	.zero		1
	.zero		1


	//----- nvinfo : EIATTR_EXIT_INSTR_OFFSETS
	.align		4
        /*0048*/ 	.byte	0x04, 0x1c
        /*004a*/ 	.short	(.L_15 - .L_14)


	//   ....[0]....
.L_14:
        /*004c*/ 	.word	0x000000c0


	//   ....[1]....
        /*0050*/ 	.word	0x00000140


	//----- nvinfo : EIATTR_CBANK_PARAM_SIZE
	.align		4
.L_15:
        /*0054*/ 	.byte	0x03, 0x19
        /*0056*/ 	.short	0x0010


	//----- nvinfo : EIATTR_PARAM_CBANK
	.align		4
        /*0058*/ 	.byte	0x04, 0x0a
        /*005a*/ 	.short	(.L_17 - .L_16)
	.align		4
.L_16:
        /*005c*/ 	.word	index@(.nv.constant0._Z10sum_matrixPPiii)
        /*0060*/ 	.short	0x0380
        /*0062*/ 	.short	0x0010


	//----- nvinfo : EIATTR_SW_WAR
	.align		4
.L_17:
        /*0064*/ 	.byte	0x04, 0x36
        /*0066*/ 	.short	(.L_19 - .L_18)
.L_18:
        /*0068*/ 	.word	0x00000008
.L_19:


//--------------------- .nv.callgraph             --------------------------
	.section	.nv.callgraph,"",@"SHT_CUDA_CALLGRAPH"
	.align	4
	.sectionentsize	8
	.align		4
        /*0000*/ 	.word	0x00000000
	.align		4
        /*0004*/ 	.word	0xffffffff
	.align		4
        /*0008*/ 	.word	0x00000000
	.align		4
        /*000c*/ 	.word	0xfffffffe
	.align		4
        /*0010*/ 	.word	0x00000000
	.align		4
        /*0014*/ 	.word	0xfffffffd
	.align		4
        /*0018*/ 	.word	0x00000000
	.align		4
        /*001c*/ 	.word	0xfffffffc


//--------------------- .text._Z10sum_matrixPPiii --------------------------
	.section	.text._Z10sum_matrixPPiii,"ax",@progbits
	.align	128
        .global         _Z10sum_matrixPPiii
        .type           _Z10sum_matrixPPiii,@function
        .size           _Z10sum_matrixPPiii,(.L_x_1 - _Z10sum_matrixPPiii)
        .other          _Z10sum_matrixPPiii,@"STO_CUDA_ENTRY STV_DEFAULT"
_Z10sum_matrixPPiii:
.text._Z10sum_matrixPPiii:
[----:B------:R-:W-:Y:S01]  /*0000*/  LDC R1, c[0x0][0x37c] ;  /* 0x0000df00ff017b82 */ /* 0x000fe20000000800 */
[----:B------:R-:W0:Y:S07]  /*0010*/  S2R R5, SR_TID.X ;  /* 0x0000000000057919 */ /* 0x000e2e0000002100 */
[----:B------:R-:W0:Y:S01]  /*0020*/  S2UR UR4, SR_CTAID.X ;  /* 0x00000000000479c3 */ /* 0x000e220000002500 */
[----:B------:R-:W1:Y:S01]  /*0030*/  LDCU.64 UR6, c[0x0][0x388] ;  /* 0x00007100ff0677ac */ /* 0x000e620008000a00 */
[----:B------:R-:W2:Y:S06]  /*0040*/  S2R R7, SR_TID.Y ;  /* 0x0000000000077919 */ /* 0x000eac0000002200 */
[----:B------:R-:W0:Y:S08]  /*0050*/  LDC R0, c[0x0][0x360] ;  /* 0x0000d800ff007b82 */ /* 0x000e300000000800 */
[----:B------:R-:W2:Y:S08]  /*0060*/  S2UR UR5, SR_CTAID.Y ;  /* 0x00000000000579c3 */ /* 0x000eb00000002600 */
[----:B------:R-:W2:Y:S01]  /*0070*/  LDC R2, c[0x0][0x364] ;  /* 0x0000d900ff027b82 */ /* 0x000ea20000000800 */
[----:B0-----:R-:W-:-:S05]  /*0080*/  IMAD R5, R0, UR4, R5 ;  /* 0x0000000400057c24 */ /* 0x001fca000f8e0205 */
[----:B-1----:R-:W-:Y:S01]  /*0090*/  ISETP.GE.AND P0, PT, R5, UR7, PT ;  /* 0x0000000705007c0c */ /* 0x002fe2000bf06270 */
[----:B--2---:R-:W-:-:S05]  /*00a0*/  IMAD R7, R2, UR5, R7 ;  /* 0x0000000502077c24 */ /* 0x004fca000f8e0207 */
[----:B------:R-:W-:-:S13]  /*00b0*/  ISETP.GE.OR P0, PT, R7, UR6, P0 ;  /* 0x0000000607007c0c */ /* 0x000fda0008706670 */
[----:B------:R-:W-:Y:S05]  /*00c0*/  @P0 EXIT ;  /* 0x000000000000094d */ /* 0x000fea0003800000 */
[----:B------:R-:W0:Y:S01]  /*00d0*/  LDC.64 R2, c[0x0][0x380] ;  /* 0x0000e000ff027b82 */ /* 0x000e220000000a00 */
[----:B------:R-:W1:Y:S01]  /*00e0*/  LDCU.64 UR4, c[0x0][0x358] ;  /* 0x00006b00ff0477ac */ /* 0x000e620008000a00 */
[----:B0-----:R-:W-:-:S06]  /*00f0*/  IMAD.WIDE.U32 R2, R7, 0x8, R2 ;  /* 0x0000000807027825 */ /* 0x001fcc00078e0002 */
[----:B-1----:R-:W2:Y:S01]  /*0100*/  LDG.E.64 R2, desc[UR4][R2.64] ;  /* 0x0000000402027981 */ /* 0x002ea2000c1e1b00 */
[----:B------:R-:W-:Y:S01]  /*0110*/  MOV R7, 0xfffffff7 ;  /* 0xfffffff700077802 */ /* 0x000fe20000000f00 */
[----:B--2---:R-:W-:-:S05]  /*0120*/  IMAD.WIDE R4, R5, 0x4, R2 ;  /* 0x0000000405047825 */ /* 0x004fca00078e0202 */
[----:B------:R-:W-:Y:S01]  /*0130*/  STG.E desc[UR4][R4.64], R7 ;  /* 0x0000000704007986 */ /* 0x000fe2000c101904 */
[----:B------:R-:W-:Y:S05]  /*0140*/  EXIT ;  /* 0x000000000000794d */ /* 0x000fea0003800000 */
.L_x_0:
[----:B------:R-:W-:-:S00]  /*0150*/  BRA `(.L_x_0) ;  /* 0xfffffffc00fc7947 */ /* 0x000fc0000383ffff */
[----:B------:R-:W-:-:S00]  /*0160*/  NOP ;  /* 0x0000000000007918 */ /* 0x000fc00000000000 */
        /* <DEDUP_REMOVED lines=9> */
.L_x_1:


//--------------------- .nv.shared.reserved.0     --------------------------
	.section	.nv.shared.reserved.0,"aw",@nobits
	.weak		__nv_reservedSMEM_offset_0_alias
	.size		__nv_reservedSMEM_offset_0_alias, 0, 64
	.other		__nv_reservedSMEM_offset_0_alias,@"STO_CUDA_RESERVED_SHARED STV_DEFAULT"
__nv_reservedSMEM_offset_0_alias:
	.zero		0
	.zero		64


//--------------------- .nv.constant0._Z10sum_matrixPPiii --------------------------
	.section	.nv.constant0._Z10sum_matrixPPiii,"a",@progbits
	.sectionflags	@""
	.align	4
.nv.constant0._Z10sum_matrixPPiii:
	.zero		912


//--------------------- SYMBOLS --------------------------

	.type		.nv.reservedSmem.offset0,@object
	.size		.nv.reservedSmem.offset0,0x4
